//
// Generated by NVIDIA NVVM Compiler
//
// Compiler Build ID: CL-36424714
// Cuda compilation tools, release 13.0, V13.0.88
// Based on NVVM 20.0.0
//

.version 9.0
.target sm_100
.address_size 64

	// .globl	_Z18findPartialMatchesPcS_PiS0_S0_S0_S0_P13matchLocation

.visible .entry _Z18findPartialMatchesPcS_PiS0_S0_S0_S0_P13matchLocation(
	.param .u64 .ptr .align 1 _Z18findPartialMatchesPcS_PiS0_S0_S0_S0_P13matchLocation_param_0,
	.param .u64 .ptr .align 1 _Z18findPartialMatchesPcS_PiS0_S0_S0_S0_P13matchLocation_param_1,
	.param .u64 .ptr .align 1 _Z18findPartialMatchesPcS_PiS0_S0_S0_S0_P13matchLocation_param_2,
	.param .u64 .ptr .align 1 _Z18findPartialMatchesPcS_PiS0_S0_S0_S0_P13matchLocation_param_3,
	.param .u64 .ptr .align 1 _Z18findPartialMatchesPcS_PiS0_S0_S0_S0_P13matchLocation_param_4,
	.param .u64 .ptr .align 1 _Z18findPartialMatchesPcS_PiS0_S0_S0_S0_P13matchLocation_param_5,
	.param .u64 .ptr .align 1 _Z18findPartialMatchesPcS_PiS0_S0_S0_S0_P13matchLocation_param_6,
	.param .u64 .ptr .align 1 _Z18findPartialMatchesPcS_PiS0_S0_S0_S0_P13matchLocation_param_7
)
{
	.reg .pred 	%p<18>;
	.reg .b16 	%rs<5>;
	.reg .b32 	%r<74>;
	.reg .b64 	%rd<39>;

	ld.param.u64 	%rd14, [_Z18findPartialMatchesPcS_PiS0_S0_S0_S0_P13matchLocation_param_0];
	ld.param.u64 	%rd15, [_Z18findPartialMatchesPcS_PiS0_S0_S0_S0_P13matchLocation_param_1];
	ld.param.u64 	%rd10, [_Z18findPartialMatchesPcS_PiS0_S0_S0_S0_P13matchLocation_param_2];
	ld.param.u64 	%rd16, [_Z18findPartialMatchesPcS_PiS0_S0_S0_S0_P13matchLocation_param_3];
	ld.param.u64 	%rd17, [_Z18findPartialMatchesPcS_PiS0_S0_S0_S0_P13matchLocation_param_5];
	ld.param.u64 	%rd12, [_Z18findPartialMatchesPcS_PiS0_S0_S0_S0_P13matchLocation_param_6];
	ld.param.u64 	%rd13, [_Z18findPartialMatchesPcS_PiS0_S0_S0_S0_P13matchLocation_param_7];
	cvta.to.global.u64 	%rd1, %rd15;
	cvta.to.global.u64 	%rd2, %rd14;
	cvta.to.global.u64 	%rd3, %rd17;
	cvta.to.global.u64 	%rd4, %rd16;
	cvta.to.global.u64 	%rd18, %rd10;
	mov.u32 	%r42, %tid.x;
	mov.u32 	%r43, %ctaid.x;
	mov.u32 	%r1, %ntid.x;
	mad.lo.s32 	%r57, %r43, %r1, %r42;
	ld.global.u32 	%r56, [%rd18];
	setp.ge.s32 	%p1, %r57, %r56;
	@%p1 bra 	$L__BB0_26;
	cvta.to.global.u64 	%rd5, %rd12;
	cvta.to.global.u64 	%rd6, %rd13;
$L__BB0_2:
	setp.ge.s32 	%p2, %r57, %r56;
	@%p2 bra 	$L__BB0_25;
	ld.param.u64 	%rd36, [_Z18findPartialMatchesPcS_PiS0_S0_S0_S0_P13matchLocation_param_4];
	cvta.to.global.u64 	%rd19, %rd36;
	ld.global.u32 	%r70, [%rd19];
	setp.lt.s32 	%p3, %r70, 1;
	@%p3 bra 	$L__BB0_25;
	ld.global.u32 	%r72, [%rd4];
	ld.global.u32 	%r71, [%rd3];
	mov.b32 	%r61, 0;
$L__BB0_5:
	setp.lt.s32 	%p4, %r72, %r71;
	mov.b32 	%r45, -1;
	mov.u32 	%r69, %r45;
	@%p4 bra 	$L__BB0_12;
	setp.lt.s32 	%p5, %r71, 1;
	mov.b32 	%r69, 0;
	@%p5 bra 	$L__BB0_12;
	mov.b32 	%r62, 0;
$L__BB0_8:
	mov.u32 	%r69, %r62;
	mul.lo.s32 	%r48, %r71, %r61;
	cvt.u64.u32 	%rd20, %r48;
	add.s64 	%rd38, %rd1, %rd20;
	neg.s32 	%r64, %r71;
	mad.lo.s32 	%r63, %r72, %r57, %r69;
$L__BB0_9:
	cvt.s64.s32 	%rd21, %r63;
	add.s64 	%rd22, %rd2, %rd21;
	ld.global.u8 	%rs1, [%rd22];
	ld.global.u8 	%rs2, [%rd38];
	setp.eq.s16 	%p6, %rs1, %rs2;
	@%p6 bra 	$L__BB0_11;
	add.s32 	%r62, %r69, 1;
	sub.s32 	%r50, %r72, %r71;
	setp.eq.s32 	%p7, %r69, %r50;
	mov.u32 	%r69, %r45;
	@%p7 bra 	$L__BB0_12;
	bra.uni 	$L__BB0_8;
$L__BB0_11:
	add.s32 	%r64, %r64, 1;
	setp.ne.s32 	%p8, %r64, 0;
	add.s64 	%rd38, %rd38, 1;
	add.s32 	%r63, %r63, 1;
	@%p8 bra 	$L__BB0_9;
$L__BB0_12:
	setp.eq.s32 	%p9, %r69, -1;
	@%p9 bra 	$L__BB0_23;
$L__BB0_13:
	mov.u32 	%r67, %r69;
	atom.global.add.u32 	%r52, [%rd5], 1;
	mul.wide.s32 	%rd23, %r52, 12;
	add.s64 	%rd24, %rd6, %rd23;
	st.global.u32 	[%rd24], %r57;
	st.global.u32 	[%rd24+4], %r67;
	st.global.u32 	[%rd24+8], %r61;
	ld.global.u32 	%r72, [%rd4];
	ld.global.u32 	%r71, [%rd3];
	sub.s32 	%r25, %r72, %r71;
	setp.ge.s32 	%p10, %r67, %r25;
	mov.b32 	%r51, -1;
	mov.u32 	%r69, %r51;
	@%p10 bra 	$L__BB0_21;
	setp.lt.s32 	%p11, %r71, 1;
	@%p11 bra 	$L__BB0_20;
	mul.lo.s32 	%r26, %r71, %r61;
	mul.lo.s32 	%r27, %r72, %r57;
$L__BB0_16:
	add.s32 	%r69, %r67, 1;
	mov.b32 	%r68, 0;
$L__BB0_17:
	cvt.u64.u32 	%rd25, %r68;
	cvt.s64.s32 	%rd26, %r27;
	cvt.s64.s32 	%rd27, %r67;
	add.s64 	%rd28, %rd27, %rd26;
	add.s64 	%rd29, %rd28, %rd25;
	add.s64 	%rd30, %rd2, %rd29;
	ld.global.u8 	%rs3, [%rd30+1];
	add.s32 	%r54, %r68, %r26;
	cvt.u64.u32 	%rd31, %r54;
	add.s64 	%rd32, %rd1, %rd31;
	ld.global.u8 	%rs4, [%rd32];
	setp.eq.s16 	%p12, %rs3, %rs4;
	@%p12 bra 	$L__BB0_19;
	setp.lt.s32 	%p13, %r69, %r25;
	mov.u32 	%r67, %r69;
	mov.u32 	%r69, %r51;
	@%p13 bra 	$L__BB0_16;
	bra.uni 	$L__BB0_21;
$L__BB0_19:
	add.s32 	%r68, %r68, 1;
	setp.eq.s32 	%p14, %r68, %r71;
	@%p14 bra 	$L__BB0_21;
	bra.uni 	$L__BB0_17;
$L__BB0_20:
	add.s32 	%r69, %r67, 1;
$L__BB0_21:
	setp.ne.s32 	%p15, %r69, -1;
	@%p15 bra 	$L__BB0_13;
	ld.param.u64 	%rd37, [_Z18findPartialMatchesPcS_PiS0_S0_S0_S0_P13matchLocation_param_4];
	cvta.to.global.u64 	%rd33, %rd37;
	ld.global.u32 	%r70, [%rd33];
$L__BB0_23:
	add.s32 	%r61, %r61, 1;
	setp.lt.s32 	%p16, %r61, %r70;
	@%p16 bra 	$L__BB0_5;
	ld.param.u64 	%rd35, [_Z18findPartialMatchesPcS_PiS0_S0_S0_S0_P13matchLocation_param_2];
	cvta.to.global.u64 	%rd34, %rd35;
	ld.global.u32 	%r56, [%rd34];
$L__BB0_25:
	add.s32 	%r57, %r57, %r1;
	setp.lt.s32 	%p17, %r57, %r56;
	@%p17 bra 	$L__BB0_2;
$L__BB0_26:
	ret;

}


// ===== COMPILED SASS (sm_100) =====

	.target	sm_100

	.elftype	@"ET_EXEC"


//--------------------- .note.nv.tkinfo           --------------------------
	.section	.note.nv.tkinfo,"",@"SHT_NOTE"
	.sectionflags	@"SHF_NOTE_NV_TKINFO"
	.tkinfo
        /*0018*/ 	.word	0x00000002
        /*0030*/ 	.string	""
        /*0030*/ 	.string	"ptxas"
        /*0030*/ 	.string	"Cuda compilation tools, release 13.0, V13.0.88"
        /*0030*/ 	.string	"Build cuda_13.0.r13.0/compiler.36424714_0"
        /*0030*/ 	.string	"-arch sm_100 -m 64 "



//--------------------- .note.nv.cuinfo           --------------------------
	.section	.note.nv.cuinfo,"",@"SHT_NOTE"
	.sectionflags	@"SHF_NOTE_NV_CUINFO"
        /*0018*/ 	.short	0x0002
        /*001a*/ 	.short	0x0064
        /*001c*/ 	.short	0x0082
	.zero		2


//--------------------- .nv.info                  --------------------------
	.section	.nv.info,"",@"SHT_CUDA_INFO"
	.align	4


	//----- nvinfo : EIATTR_REGCOUNT
	.align		4
        /*0000*/ 	.byte	0x04, 0x2f
        /*0002*/ 	.short	(.L_1 - .L_0)
	.align		4
.L_0:
        /*0004*/ 	.word	index@(_Z18findPartialMatchesPcS_PiS0_S0_S0_S0_P13matchLocation)
        /*0008*/ 	.word	0x00000016


	//----- nvinfo : EIATTR_FRAME_SIZE
	.align		4
.L_1:
        /*000c*/ 	.byte	0x04, 0x11
        /*000e*/ 	.short	(.L_3 - .L_2)
	.align		4
.L_2:
        /*0010*/ 	.word	index@(_Z18findPartialMatchesPcS_PiS0_S0_S0_S0_P13matchLocation)
        /*0014*/ 	.word	0x00000000


	//----- nvinfo : EIATTR_MIN_STACK_SIZE
	.align		4
.L_3:
        /*0018*/ 	.byte	0x04, 0x12
        /*001a*/ 	.short	(.L_5 - .L_4)
	.align		4
.L_4:
        /*001c*/ 	.word	index@(_Z18findPartialMatchesPcS_PiS0_S0_S0_S0_P13matchLocation)
        /*0020*/ 	.word	0x00000000
.L_5:


//--------------------- .nv.compat                --------------------------
	.section	.nv.compat,"",@"SHT_CUDA_COMPAT_INFO"
	.align	4
        /*0000*/ 	.byte	0x02, 0x09, 0x00, 0x00, 0x02, 0x02, 0x01, 0x00, 0x02, 0x05, 0x05, 0x00, 0x03, 0x07, 0x01, 0x01
        /*0010*/ 	.byte	0x02, 0x03, 0x00, 0x00, 0x02, 0x06, 0x01, 0x00, 0x04, 0x0b, 0x08, 0x00, 0x09, 0x00, 0x00, 0x00
        /*0020*/ 	.byte	0x00, 0x00, 0x00, 0x00


//--------------------- .nv.info._Z18findPartialMatchesPcS_PiS0_S0_S0_S0_P13matchLocation --------------------------
	.section	.nv.info._Z18findPartialMatchesPcS_PiS0_S0_S0_S0_P13matchLocation,"",@"SHT_CUDA_INFO"
	.sectionflags	@""
	.align	4


	//----- nvinfo : EIATTR_CUDA_API_VERSION
	.align		4
        /*0000*/ 	.byte	0x04, 0x37
        /*0002*/ 	.short	(.L_7 - .L_6)
.L_6:
        /*0004*/ 	.word	0x00000082


	//----- nvinfo : EIATTR_KPARAM_INFO
	.align		4
.L_7:
        /*0008*/ 	.byte	0x04, 0x17
        /*000a*/ 	.short	(.L_9 - .L_8)
.L_8:
        /*000c*/ 	.word	0x00000000
        /*0010*/ 	.short	0x0007
        /*0012*/ 	.short	0x0038
        /*0014*/ 	.byte	0x00, 0xf5, 0x21, 0x00


	//----- nvinfo : EIATTR_KPARAM_INFO
	.align		4
.L_9:
        /*0018*/ 	.byte	0x04, 0x17
        /*001a*/ 	.short	(.L_11 - .L_10)
.L_10:
        /*001c*/ 	.word	0x00000000
        /*0020*/ 	.short	0x0006
        /*0022*/ 	.short	0x0030
        /*0024*/ 	.byte	0x00, 0xf5, 0x21, 0x00


	//----- nvinfo : EIATTR_KPARAM_INFO
	.align		4
.L_11:
        /*0028*/ 	.byte	0x04, 0x17
        /*002a*/ 	.short	(.L_13 - .L_12)
.L_12:
        /*002c*/ 	.word	0x00000000
        /*0030*/ 	.short	0x0005
        /*0032*/ 	.short	0x0028
        /*0034*/ 	.byte	0x00, 0xf5, 0x21, 0x00


	//----- nvinfo : EIATTR_KPARAM_INFO
	.align		4
.L_13:
        /*0038*/ 	.byte	0x04, 0x17
        /*003a*/ 	.short	(.L_15 - .L_14)
.L_14:
        /*003c*/ 	.word	0x00000000
        /*0040*/ 	.short	0x0004
        /*0042*/ 	.short	0x0020
        /*0044*/ 	.byte	0x00, 0xf5, 0x21, 0x00


	//----- nvinfo : EIATTR_KPARAM_INFO
	.align		4
.L_15:
        /*0048*/ 	.byte	0x04, 0x17
        /*004a*/ 	.short	(.L_17 - .L_16)
.L_16:
        /*004c*/ 	.word	0x00000000
        /*0050*/ 	.short	0x0003
        /*0052*/ 	.short	0x0018
        /*0054*/ 	.byte	0x00, 0xf5, 0x21, 0x00


	//----- nvinfo : EIATTR_KPARAM_INFO
	.align		4
.L_17:
        /*0058*/ 	.byte	0x04, 0x17
        /*005a*/ 	.short	(.L_19 - .L_18)
.L_18:
        /*005c*/ 	.word	0x00000000
        /*0060*/ 	.short	0x0002
        /*0062*/ 	.short	0x0010
        /*0064*/ 	.byte	0x00, 0xf5, 0x21, 0x00


	//----- nvinfo : EIATTR_KPARAM_INFO
	.align		4
.L_19:
        /*0068*/ 	.byte	0x04, 0x17
        /*006a*/ 	.short	(.L_21 - .L_20)
.L_20:
        /*006c*/ 	.word	0x00000000
        /*0070*/ 	.short	0x0001
        /*0072*/ 	.short	0x0008
        /*0074*/ 	.byte	0x00, 0xf5, 0x21, 0x00


	//----- nvinfo : EIATTR_KPARAM_INFO
	.align		4
.L_21:
        /*0078*/ 	.byte	0x04, 0x17
        /*007a*/ 	.short	(.L_23 - .L_22)
.L_22:
        /*007c*/ 	.word	0x00000000
        /*0080*/ 	.short	0x0000
        /*0082*/ 	.short	0x0000
        /*0084*/ 	.byte	0x00, 0xf5, 0x21, 0x00


	//----- nvinfo : EIATTR_SPARSE_MMA_MASK
	.align		4
.L_23:
        /*0088*/ 	.byte	0x03, 0x50
        /*008a*/ 	.short	0x0000


	//----- nvinfo : EIATTR_MAXREG_COUNT
	.align		4
        /*008c*/ 	.byte	0x03, 0x1b
        /*008e*/ 	.short	0x00ff


	//----- nvinfo : EIATTR_MERCURY_ISA_VERSION
	.align		4
        /*0090*/ 	.byte	0x03, 0x5f
        /*0092*/ 	.short	0x0101


	//----- nvinfo : EIATTR_INT_WARP_WIDE_INSTR_OFFSETS
	.align		4
        /*0094*/ 	.byte	0x04, 0x31
        /*0096*/ 	.short	(.L_25 - .L_24)


	//   ....[0]....
.L_24:
        /*0098*/ 	.word	0x00000430


	//   ....[1]....
        /*009c*/ 	.word	0x000004f0


	//----- nvinfo : EIATTR_VRC_CTA_INIT_COUNT
	.align		4
.L_25:
        /*00a0*/ 	.byte	0x02, 0x4a
	.zero		1
	.zero		1


	//----- nvinfo : EIATTR_EXIT_INSTR_OFFSETS
	.align		4
        /*00a4*/ 	.byte	0x04, 0x1c
        /*00a6*/ 	.short	(.L_27 - .L_26)


	//   ....[0]....
.L_26:
        /*00a8*/ 	.word	0x00000090


	//   ....[1]....
        /*00ac*/ 	.word	0x00000980


	//----- nvinfo : EIATTR_CRS_STACK_SIZE
	.align		4
.L_27:
        /*00b0*/ 	.byte	0x04, 0x1e
        /*00b2*/ 	.short	(.L_29 - .L_28)
.L_28:
        /*00b4*/ 	.word	0x00000000


	//----- nvinfo : EIATTR_CBANK_PARAM_SIZE
	.align		4
.L_29:
        /*00b8*/ 	.byte	0x03, 0x19
        /*00ba*/ 	.short	0x0040


	//----- nvinfo : EIATTR_PARAM_CBANK
	.align		4
        /*00bc*/ 	.byte	0x04, 0x0a
        /*00be*/ 	.short	(.L_31 - .L_30)
	.align		4
.L_30:
        /*00c0*/ 	.word	index@(.nv.constant0._Z18findPartialMatchesPcS_PiS0_S0_S0_S0_P13matchLocation)
        /*00c4*/ 	.short	0x0380
        /*00c6*/ 	.short	0x0040


	//----- nvinfo : EIATTR_SW_WAR
	.align		4
.L_31:
        /*00c8*/ 	.byte	0x04, 0x36
        /*00ca*/ 	.short	(.L_33 - .L_32)
.L_32:
        /*00cc*/ 	.word	0x00000008
.L_33:


//--------------------- .nv.callgraph             --------------------------
	.section	.nv.callgraph,"",@"SHT_CUDA_CALLGRAPH"
	.align	4
	.sectionentsize	8
	.align		4
        /*0000*/ 	.word	0x00000000
	.align		4
        /*0004*/ 	.word	0xffffffff
	.align		4
        /*0008*/ 	.word	0x00000000
	.align		4
        /*000c*/ 	.word	0xfffffffe
	.align		4
        /*0010*/ 	.word	0x00000000
	.align		4
        /*0014*/ 	.word	0xfffffffd
	.align		4
        /*0018*/ 	.word	0x00000000
	.align		4
        /*001c*/ 	.word	0xfffffffc


//--------------------- .text._Z18findPartialMatchesPcS_PiS0_S0_S0_S0_P13matchLocation --------------------------
	.section	.text._Z18findPartialMatchesPcS_PiS0_S0_S0_S0_P13matchLocation,"ax",@progbits
	.align	128
        .global         _Z18findPartialMatchesPcS_PiS0_S0_S0_S0_P13matchLocation
        .type           _Z18findPartialMatchesPcS_PiS0_S0_S0_S0_P13matchLocation,@function
        .size           _Z18findPartialMatchesPcS_PiS0_S0_S0_S0_P13matchLocation,(.L_x_23 - _Z18findPartialMatchesPcS_PiS0_S0_S0_S0_P13matchLocation)
        .other          _Z18findPartialMatchesPcS_PiS0_S0_S0_S0_P13matchLocation,@"STO_CUDA_ENTRY STV_DEFAULT"
_Z18findPartialMatchesPcS_PiS0_S0_S0_S0_P13matchLocation:
.text._Z18findPartialMatchesPcS_PiS0_S0_S0_S0_P13matchLocation:
[----:B------:R-:W-:Y:S08]  /*0000*/  LDC R1, c[0x0][0x37c] ;  /* 0x0000df00ff017b82 */ /* 0x000ff00000000800 */
[----:B------:R-:W0:Y:S01]  /*0010*/  LDC.64 R2, c[0x0][0x390] ;  /* 0x0000e400ff027b82 */ /* 0x000e220000000a00 */
[----:B------:R-:W0:Y:S02]  /*0020*/  LDCU.64 UR4, c[0x0][0x358] ;  /* 0x00006b00ff0477ac */ /* 0x000e240008000a00 */
[----:B0-----:R0:W2:Y:S05]  /*0030*/  LDG.E R2, desc[UR4][R2.64] ;  /* 0x0000000402027981 */ /* 0x0010aa000c1e1900 */
[----:B------:R-:W0:Y:S01]  /*0040*/  S2UR UR6, SR_CTAID.X ;  /* 0x00000000000679c3 */ /* 0x000e220000002500 */
[----:B------:R-:W0:Y:S07]  /*0050*/  S2R R5, SR_TID.X ;  /* 0x0000000000057919 */ /* 0x000e2e0000002100 */
[----:B------:R-:W0:Y:S02]  /*0060*/  LDC R0, c[0x0][0x360] ;  /* 0x0000d800ff007b82 */ /* 0x000e240000000800 */
[----:B0-----:R-:W-:-:S05]  /*0070*/  IMAD R3, R0, UR6, R5 ;  /* 0x0000000600037c24 */ /* 0x001fca000f8e0205 */
[----:B--2---:R-:W-:-:S13]  /*0080*/  ISETP.GE.AND P0, PT, R3, R2, PT ;  /* 0x000000020300720c */ /* 0x004fda0003f06270 */
[----:B------:R-:W-:Y:S05]  /*0090*/  @P0 EXIT ;  /* 0x000000000000094d */ /* 0x000fea0003800000 */
.L_x_21:
[----:B------:R-:W-:Y:S01]  /*00a0*/  ISETP.GE.AND P0, PT, R3, R2, PT ;  /* 0x000000020300720c */ /* 0x000fe20003f06270 */
[----:B------:R-:W-:-:S12]  /*00b0*/  BSSY.RECONVERGENT B1, `(.L_x_0) ;  /* 0x0000089000017945 */ /* 0x000fd80003800200 */
[----:B01----:R-:W-:Y:S05]  /*00c0*/  @P0 BRA `(.L_x_1) ;  /* 0x00000008001c0947 */ /* 0x003fea0003800000 */
[----:B------:R-:W0:Y:S02]  /*00d0*/  LDC.64 R4, c[0x0][0x3a0] ;  /* 0x0000e800ff047b82 */ /* 0x000e240000000a00 */
[----:B0-----:R-:W2:Y:S02]  /*00e0*/  LDG.E R8, desc[UR4][R4.64] ;  /* 0x0000000404087981 */ /* 0x001ea4000c1e1900 */
[----:B--2---:R-:W-:-:S13]  /*00f0*/  ISETP.GE.AND P0, PT, R8, 0x1, PT ;  /* 0x000000010800780c */ /* 0x004fda0003f06270 */
[----:B------:R-:W-:Y:S05]  /*0100*/  @!P0 BRA `(.L_x_1) ;  /* 0x00000008000c8947 */ /* 0x000fea0003800000 */
[----:B------:R-:W0:Y:S08]  /*0110*/  LDC.64 R4, c[0x0][0x398] ;  /* 0x0000e600ff047b82 */ /* 0x000e300000000a00 */
[----:B------:R-:W1:Y:S01]  /*0120*/  LDC.64 R6, c[0x0][0x3a8] ;  /* 0x0000ea00ff067b82 */ /* 0x000e620000000a00 */
[----:B0-----:R0:W5:Y:S04]  /*0130*/  LDG.E R4, desc[UR4][R4.64] ;  /* 0x0000000404047981 */ /* 0x001168000c1e1900 */
[----:B-1----:R0:W5:Y:S01]  /*0140*/  LDG.E R7, desc[UR4][R6.64] ;  /* 0x0000000406077981 */ /* 0x002162000c1e1900 */
[----:B------:R-:W-:Y:S01]  /*0150*/  BSSY.RECONVERGENT B0, `(.L_x_2) ;  /* 0x000007c000007945 */ /* 0x000fe20003800200 */
[----:B------:R-:W-:-:S02]  /*0160*/  IMAD.MOV.U32 R13, RZ, RZ, R8 ;  /* 0x000000ffff0d7224 */ /* 0x000fc400078e0008 */
[----:B------:R-:W-:-:S07]  /*0170*/  IMAD.MOV.U32 R2, RZ, RZ, RZ ;  /* 0x000000ffff027224 */ /* 0x000fce00078e00ff */
.L_x_20:
[----:B-----5:R-:W-:Y:S01]  /*0180*/  ISETP.GE.AND P0, PT, R4, R7, PT ;  /* 0x000000070400720c */ /* 0x020fe20003f06270 */
[----:B------:R-:W-:Y:S01]  /*0190*/  BSSY.RECONVERGENT B2, `(.L_x_3) ;  /* 0x0000024000027945 */ /* 0x000fe20003800200 */
[----:B0-----:R-:W-:-:S11]  /*01a0*/  IMAD.MOV.U32 R5, RZ, RZ, -0x1 ;  /* 0xffffffffff057424 */ /* 0x001fd600078e00ff */
[----:B------:R-:W-:Y:S05]  /*01b0*/  @!P0 BRA `(.L_x_4) ;  /* 0x0000000000848947 */ /* 0x000fea0003800000 */
[----:B------:R-:W-:Y:S01]  /*01c0*/  ISETP.GE.AND P0, PT, R7, 0x1, PT ;  /* 0x000000010700780c */ /* 0x000fe20003f06270 */
[----:B------:R-:W-:-:S12]  /*01d0*/  IMAD.MOV.U32 R5, RZ, RZ, RZ ;  /* 0x000000ffff057224 */ /* 0x000fd800078e00ff */
[----:B------:R-:W-:Y:S05]  /*01e0*/  @!P0 BRA `(.L_x_4) ;  /* 0x0000000000788947 */ /* 0x000fea0003800000 */
[----:B------:R-:W-:-:S07]  /*01f0*/  IMAD.MOV.U32 R5, RZ, RZ, RZ ;  /* 0x000000ffff057224 */ /* 0x000fce00078e00ff */
.L_x_8:
[----:B------:R-:W0:Y:S01]  /*0200*/  LDCU.64 UR6, c[0x0][0x388] ;  /* 0x00007100ff0677ac */ /* 0x000e220008000a00 */
[----:B------:R-:W-:Y:S01]  /*0210*/  IMAD R10, R7, R2, RZ ;  /* 0x00000002070a7224 */ /* 0x000fe200078e02ff */
[----:B------:R-:W-:Y:S01]  /*0220*/  BSSY.RELIABLE B3, `(.L_x_5) ;  /* 0x0000015000037945 */ /* 0x000fe20003800100 */
[----:B------:R-:W-:Y:S02]  /*0230*/  IMAD R12, R4, R3, R5 ;  /* 0x00000003040c7224 */ /* 0x000fe400078e0205 */
[----:B------:R-:W-:Y:S01]  /*0240*/  IMAD.MOV R6, RZ, RZ, -R7 ;  /* 0x000000ffff067224 */ /* 0x000fe200078e0a07 */
[----:B0-----:R-:W-:-:S05]  /*0250*/  IADD3 R10, P0, PT, R10, UR6, RZ ;  /* 0x000000060a0a7c10 */ /* 0x001fca000ff1e0ff */
[----:B------:R-:W-:-:S08]  /*0260*/  IMAD.X R15, RZ, RZ, UR7, P0 ;  /* 0x00000007ff0f7e24 */ /* 0x000fd000080e06ff */
.L_x_7:
[----:B------:R-:W0:Y:S01]  /*0270*/  LDCU.64 UR6, c[0x0][0x380] ;  /* 0x00007000ff0677ac */ /* 0x000e220008000a00 */
[----:B------:R-:W-:-:S06]  /*0280*/  IMAD.MOV.U32 R11, RZ, RZ, R15 ;  /* 0x000000ffff0b7224 */ /* 0x000fcc00078e000f */
[----:B------:R-:W2:Y:S01]  /*0290*/  LDG.E.U8 R11, desc[UR4][R10.64] ;  /* 0x000000040a0b7981 */ /* 0x000ea2000c1e1100 */
[----:B0-----:R-:W-:-:S04]  /*02a0*/  IADD3 R8, P0, PT, R12, UR6, RZ ;  /* 0x000000060c087c10 */ /* 0x001fc8000ff1e0ff */
[----:B------:R-:W-:-:S05]  /*02b0*/  LEA.HI.X.SX32 R9, R12, UR7, 0x1, P0 ;  /* 0x000000070c097c11 */ /* 0x000fca00080f0eff */
[----:B------:R-:W2:Y:S02]  /*02c0*/  LDG.E.U8 R8, desc[UR4][R8.64] ;  /* 0x0000000408087981 */ /* 0x000ea4000c1e1100 */
[----:B--2---:R-:W-:-:S13]  /*02d0*/  ISETP.NE.AND P0, PT, R8, R11, PT ;  /* 0x0000000b0800720c */ /* 0x004fda0003f05270 */
[----:B------:R-:W-:Y:S05]  /*02e0*/  @P0 BRA `(.L_x_6) ;  /* 0x0000000000200947 */ /* 0x000fea0003800000 */
[----:B------:R-:W-:Y:S01]  /*02f0*/  VIADD R6, R6, 0x1 ;  /* 0x0000000106067836 */ /* 0x000fe20000000000 */
[----:B------:R-:W-:Y:S01]  /*0300*/  IADD3 R10, P1, PT, R10, 0x1, RZ ;  /* 0x000000010a0a7810 */ /* 0x000fe20007f3e0ff */
[----:B------:R-:W-:-:S03]  /*0310*/  VIADD R12, R12, 0x1 ;  /* 0x000000010c0c7836 */ /* 0x000fc60000000000 */
[----:B------:R-:W-:Y:S02]  /*0320*/  ISETP.NE.AND P0, PT, R6, RZ, PT ;  /* 0x000000ff0600720c */ /* 0x000fe40003f05270 */
[----:B------:R-:W-:-:S11]  /*0330*/  IADD3.X R15, PT, PT, RZ, R15, RZ, P1, !PT ;  /* 0x0000000fff0f7210 */ /* 0x000fd60000ffe4ff */
[----:B------:R-:W-:Y:S05]  /*0340*/  @!P0 BREAK.RELIABLE B3 ;  /* 0x0000000000038942 */ /* 0x000fea0003800100 */
[----:B------:R-:W-:Y:S05]  /*0350*/  @P0 BRA `(.L_x_7) ;  /* 0xfffffffc00c40947 */ /* 0x000fea000383ffff */
[----:B------:R-:W-:Y:S05]  /*0360*/  BRA `(.L_x_4) ;  /* 0x0000000000187947 */ /* 0x000fea0003800000 */
.L_x_6:
[----:B------:R-:W-:Y:S05]  /*0370*/  BSYNC.RELIABLE B3 ;  /* 0x0000000000037941 */ /* 0x000fea0003800100 */
.L_x_5:
[----:B------:R-:W-:-:S05]  /*0380*/  IMAD.IADD R6, R4, 0x1, -R7 ;  /* 0x0000000104067824 */ /* 0x000fca00078e0a07 */
[C---:B------:R-:W-:Y:S01]  /*0390*/  ISETP.NE.AND P0, PT, R5.reuse, R6, PT ;  /* 0x000000060500720c */ /* 0x040fe20003f05270 */
[----:B------:R-:W-:-:S12]  /*03a0*/  VIADD R5, R5, 0x1 ;  /* 0x0000000105057836 */ /* 0x000fd80000000000 */
[----:B------:R-:W-:Y:S05]  /*03b0*/  @P0 BRA `(.L_x_8) ;  /* 0xfffffffc00900947 */ /* 0x000fea000383ffff */
[----:B------:R-:W-:-:S07]  /*03c0*/  IMAD.MOV.U32 R5, RZ, RZ, -0x1 ;  /* 0xffffffffff057424 */ /* 0x000fce00078e00ff */
.L_x_4:
[----:B------:R-:W-:Y:S05]  /*03d0*/  BSYNC.RECONVERGENT B2 ;  /* 0x0000000000027941 */ /* 0x000fea0003800200 */
.L_x_3:
[----:B------:R-:W-:Y:S01]  /*03e0*/  ISETP.NE.AND P0, PT, R5, -0x1, PT ;  /* 0xffffffff0500780c */ /* 0x000fe20003f05270 */
[----:B------:R-:W-:-:S12]  /*03f0*/  BSSY.RECONVERGENT B2, `(.L_x_9) ;  /* 0x000004e000027945 */ /* 0x000fd80003800200 */
[----:B------:R-:W-:Y:S05]  /*0400*/  @!P0 BRA `(.L_x_10) ;  /* 0x0000000400308947 */ /* 0x000fea0003800000 */
[----:B------:R-:W-:Y:S01]  /*0410*/  BSSY.RECONVERGENT B3, `(.L_x_11) ;  /* 0x0000049000037945 */ /* 0x000fe20003800200 */
.L_x_19:
[----:B------:R-:W0:Y:S01]  /*0420*/  S2R R9, SR_LANEID ;  /* 0x0000000000097919 */ /* 0x000e220000000000 */
[----:B------:R-:W-:Y:S01]  /*0430*/  VOTEU.ANY UR6, UPT, PT ;  /* 0x0000000000067886 */ /* 0x000fe200038e0100 */
[----:B------:R-:W1:Y:S01]  /*0440*/  LDC.64 R6, c[0x0][0x3b0] ;  /* 0x0000ec00ff067b82 */ /* 0x000e620000000a00 */
[----:B------:R-:W0:Y:S08]  /*0450*/  FLO.U32 R4, UR6 ;  /* 0x0000000600047d00 */ /* 0x000e3000080e0000 */
[----:B------:R-:W1:Y:S01]  /*0460*/  POPC R17, UR6 ;  /* 0x0000000600117d09 */ /* 0x000e620008000000 */
[----:B0-----:R-:W-:Y:S01]  /*0470*/  ISETP.EQ.U32.AND P0, PT, R4, R9, PT ;  /* 0x000000090400720c */ /* 0x001fe20003f02070 */
[----:B------:R-:W0:Y:S01]  /*0480*/  S2R R10, SR_LTMASK ;  /* 0x00000000000a7919 */ /* 0x000e220000003900 */
[----:B------:R-:W2:Y:S11]  /*0490*/  LDC.64 R8, c[0x0][0x3b8] ;  /* 0x0000ee00ff087b82 */ /* 0x000eb60000000a00 */
[----:B-1----:R-:W3:Y:S01]  /*04a0*/  @P0 ATOMG.E.ADD.STRONG.GPU PT, R7, desc[UR4][R6.64], R17 ;  /* 0x80000011060709a8 */ /* 0x002ee200081ef104 */
[----:B------:R-:W1:Y:S01]  /*04b0*/  LDC.64 R12, c[0x0][0x3a8] ;  /* 0x0000ea00ff0c7b82 */ /* 0x000e620000000a00 */
[----:B0-----:R-:W-:-:S07]  /*04c0*/  LOP3.LUT R14, R10, UR6, RZ, 0xc0, !PT ;  /* 0x000000060a0e7c12 */ /* 0x001fce000f8ec0ff */
[----:B------:R-:W0:Y:S01]  /*04d0*/  LDC.64 R10, c[0x0][0x398] ;  /* 0x0000e600ff0a7b82 */ /* 0x000e220000000a00 */
[----:B------:R-:W4:Y:S01]  /*04e0*/  POPC R14, R14 ;  /* 0x0000000e000e7309 */ /* 0x000f220000000000 */
[----:B---3--:R-:W4:Y:S02]  /*04f0*/  SHFL.IDX PT, R15, R7, R4, 0x1f ;  /* 0x00001f04070f7589 */ /* 0x008f2400000e0000 */
[----:B----4-:R-:W-:-:S04]  /*0500*/  IMAD.IADD R15, R15, 0x1, R14 ;  /* 0x000000010f0f7824 */ /* 0x010fc800078e020e */
[----:B--2---:R-:W-:-:S05]  /*0510*/  IMAD.WIDE R8, R15, 0xc, R8 ;  /* 0x0000000c0f087825 */ /* 0x004fca00078e0208 */
[----:B------:R-:W-:Y:S04]  /*0520*/  STG.E desc[UR4][R8.64], R3 ;  /* 0x0000000308007986 */ /* 0x000fe8000c101904 */
[----:B------:R2:W-:Y:S04]  /*0530*/  STG.E desc[UR4][R8.64+0x4], R5 ;  /* 0x0000040508007986 */ /* 0x0005e8000c101904 */
[----:B------:R3:W-:Y:S04]  /*0540*/  STG.E desc[UR4][R8.64+0x8], R2 ;  /* 0x0000080208007986 */ /* 0x0007e8000c101904 */
[----:B0-----:R0:W4:Y:S04]  /*0550*/  LDG.E R4, desc[UR4][R10.64] ;  /* 0x000000040a047981 */ /* 0x001128000c1e1900 */
[----:B-1----:R-:W4:Y:S01]  /*0560*/  LDG.E R7, desc[UR4][R12.64] ;  /* 0x000000040c077981 */ /* 0x002f22000c1e1900 */
[----:B------:R-:W-:Y:S01]  /*0570*/  BSSY.RECONVERGENT B4, `(.L_x_12) ;  /* 0x0000030000047945 */ /* 0x000fe20003800200 */
[----:B0-----:R-:W-:-:S02]  /*0580*/  IMAD.MOV.U32 R10, RZ, RZ, R5 ;  /* 0x000000ffff0a7224 */ /* 0x001fc400078e0005 */
[----:B----4-:R-:W-:-:S05]  /*0590*/  IMAD.IADD R6, R4, 0x1, -R7 ;  /* 0x0000000104067824 */ /* 0x010fca00078e0a07 */
[----:B------:R-:W-:Y:S02]  /*05a0*/  ISETP.GE.AND P0, PT, R5, R6, PT ;  /* 0x000000060500720c */ /* 0x000fe40003f06270 */
[----:B--2---:R-:W-:-:S11]  /*05b0*/  MOV R5, 0xffffffff ;  /* 0xffffffff00057802 */ /* 0x004fd60000000f00 */
[----:B---3--:R-:W-:Y:S05]  /*05c0*/  @P0 BRA `(.L_x_13) ;  /* 0x0000000000a80947 */ /* 0x008fea0003800000 */
[----:B------:R-:W-:-:S13]  /*05d0*/  ISETP.GE.AND P0, PT, R7, 0x1, PT ;  /* 0x000000010700780c */ /* 0x000fda0003f06270 */
[----:B------:R-:W-:Y:S05]  /*05e0*/  @!P0 BRA `(.L_x_14) ;  /* 0x00000000009c8947 */ /* 0x000fea0003800000 */
[----:B------:R-:W0:Y:S01]  /*05f0*/  LDCU.64 UR6, c[0x0][0x388] ;  /* 0x00007100ff0677ac */ /* 0x000e220008000a00 */
[----:B------:R-:W-:-:S05]  /*0600*/  IMAD R19, R7, R2, RZ ;  /* 0x0000000207137224 */ /* 0x000fca00078e02ff */
[----:B0-----:R-:W-:-:S05]  /*0610*/  IADD3 R8, P0, PT, R19, UR6, RZ ;  /* 0x0000000613087c10 */ /* 0x001fca000ff1e0ff */
[----:B------:R-:W-:-:S05]  /*0620*/  IMAD.X R9, RZ, RZ, UR7, P0 ;  /* 0x00000007ff097e24 */ /* 0x000fca00080e06ff */
[----:B------:R0:W5:Y:S01]  /*0630*/  LDG.E.U8 R15, desc[UR4][R8.64] ;  /* 0x00000004080f7981 */ /* 0x000162000c1e1100 */
[----:B------:R-:W-:-:S07]  /*0640*/  IMAD R13, R4, R3, RZ ;  /* 0x00000003040d7224 */ /* 0x000fce00078e02ff */
.L_x_18:
[----:B------:R-:W0:Y:S01]  /*0650*/  LDCU.64 UR6, c[0x0][0x380] ;  /* 0x00007000ff0677ac */ /* 0x000e220008000a00 */
[--C-:B------:R-:W-:Y:S02]  /*0660*/  SHF.R.S32.HI R11, RZ, 0x1f, R13.reuse ;  /* 0x0000001fff0b7819 */ /* 0x100fe4000001140d */
[----:B------:R-:W-:Y:S02]  /*0670*/  SHF.R.S32.HI R14, RZ, 0x1f, R10 ;  /* 0x0000001fff0e7819 */ /* 0x000fe4000001140a */
[----:B0-----:R-:W-:-:S04]  /*0680*/  IADD3 R8, P0, P1, R10, UR6, R13 ;  /* 0x000000060a087c10 */ /* 0x001fc8000f91e00d */
[----:B------:R-:W-:-:S05]  /*0690*/  IADD3.X R9, PT, PT, R14, UR7, R11, P0, P1 ;  /* 0x000000070e097c10 */ /* 0x000fca00087e240b */
[----:B------:R-:W2:Y:S01]  /*06a0*/  LDG.E.U8 R8, desc[UR4][R8.64+0x1] ;  /* 0x0000010408087981 */ /* 0x000ea2000c1e1100 */
[----:B------:R-:W-:Y:S01]  /*06b0*/  BSSY.RELIABLE B5, `(.L_x_15) ;  /* 0x0000015000057945 */ /* 0x000fe20003800100 */
[----:B------:R-:W-:Y:S01]  /*06c0*/  VIADD R5, R10, 0x1 ;  /* 0x000000010a057836 */ /* 0x000fe20000000000 */
[----:B--2--5:R-:W-:-:S13]  /*06d0*/  ISETP.NE.AND P0, PT, R8, R15, PT ;  /* 0x0000000f0800720c */ /* 0x024fda0003f05270 */
[----:B------:R-:W-:Y:S05]  /*06e0*/  @P0 BRA `(.L_x_16) ;  /* 0x0000000000440947 */ /* 0x000fea0003800000 */
[----:B------:R-:W-:Y:S01]  /*06f0*/  IADD3 R17, P0, PT, R13, R10, RZ ;  /* 0x0000000a0d117210 */ /* 0x000fe20007f1e0ff */
[----:B------:R-:W-:-:S04]  /*0700*/  IMAD.MOV.U32 R12, RZ, RZ, RZ ;  /* 0x000000ffff0c7224 */ /* 0x000fc800078e00ff */
[----:B------:R-:W-:-:S08]  /*0710*/  IMAD.X R14, R11, 0x1, R14, P0 ;  /* 0x000000010b0e7824 */ /* 0x000fd000000e060e */
.L_x_17:
[----:B------:R-:W-:-:S05]  /*0720*/  VIADD R12, R12, 0x1 ;  /* 0x000000010c0c7836 */ /* 0x000fca0000000000 */
[----:B------:R-:W-:-:S13]  /*0730*/  ISETP.NE.AND P0, PT, R12, R7, PT ;  /* 0x000000070c00720c */ /* 0x000fda0003f05270 */
[----:B------:R-:W-:Y:S05]  /*0740*/  @!P0 BREAK.RELIABLE B5 ;  /* 0x0000000000058942 */ /* 0x000fea0003800100 */
[----:B------:R-:W-:Y:S05]  /*0750*/  @!P0 BRA `(.L_x_13) ;  /* 0x0000000000448947 */ /* 0x000fea0003800000 */
[----:B------:R-:W0:Y:S01]  /*0760*/  LDCU.128 UR8, c[0x0][0x380] ;  /* 0x00007000ff0877ac */ /* 0x000e220008000c00 */
[----:B------:R-:W-:-:S05]  /*0770*/  IMAD.IADD R10, R19, 0x1, R12 ;  /* 0x00000001130a7824 */ /* 0x000fca00078e020c */
[----:B0-----:R-:W-:Y:S02]  /*0780*/  IADD3 R10, P2, PT, R10, UR10, RZ ;  /* 0x0000000a0a0a7c10 */ /* 0x001fe4000ff5e0ff */
[----:B------:R-:W-:Y:S02]  /*0790*/  IADD3 R8, P0, P1, R17, UR8, R12 ;  /* 0x0000000811087c10 */ /* 0x000fe4000f91e00c */
[----:B------:R-:W-:Y:S02]  /*07a0*/  IADD3.X R11, PT, PT, RZ, UR11, RZ, P2, !PT ;  /* 0x0000000bff0b7c10 */ /* 0x000fe400097fe4ff */
[----:B------:R-:W-:-:S04]  /*07b0*/  IADD3.X R9, PT, PT, R14, UR9, RZ, P0, P1 ;  /* 0x000000090e097c10 */ /* 0x000fc800087e24ff */
[----:B------:R-:W2:Y:S04]  /*07c0*/  LDG.E.U8 R11, desc[UR4][R10.64] ;  /* 0x000000040a0b7981 */ /* 0x000ea8000c1e1100 */
[----:B------:R-:W2:Y:S02]  /*07d0*/  LDG.E.U8 R8, desc[UR4][R8.64+0x1] ;  /* 0x0000010408087981 */ /* 0x000ea4000c1e1100 */
[----:B--2---:R-:W-:-:S13]  /*07e0*/  ISETP.NE.AND P0, PT, R8, R11, PT ;  /* 0x0000000b0800720c */ /* 0x004fda0003f05270 */
[----:B------:R-:W-:Y:S05]  /*07f0*/  @!P0 BRA `(.L_x_17) ;  /* 0xfffffffc00c88947 */ /* 0x000fea000383ffff */
.L_x_16:
[----:B------:R-:W-:Y:S05]  /*0800*/  BSYNC.RELIABLE B5 ;  /* 0x0000000000057941 */ /* 0x000fea0003800100 */
.L_x_15:
[----:B------:R-:W-:Y:S01]  /*0810*/  ISETP.GE.AND P0, PT, R5, R6, PT ;  /* 0x000000060500720c */ /* 0x000fe20003f06270 */
[----:B------:R-:W-:-:S12]  /*0820*/  IMAD.MOV.U32 R10, RZ, RZ, R5 ;  /* 0x000000ffff0a7224 */ /* 0x000fd800078e0005 */
[----:B------:R-:W-:Y:S05]  /*0830*/  @!P0 BRA `(.L_x_18) ;  /* 0xfffffffc00848947 */ /* 0x000fea000383ffff */
[----:B------:R-:W-:Y:S01]  /*0840*/  IMAD.MOV.U32 R5, RZ, RZ, -0x1 ;  /* 0xffffffffff057424 */ /* 0x000fe200078e00ff */
[----:B------:R-:W-:Y:S06]  /*0850*/  BRA `(.L_x_13) ;  /* 0x0000000000047947 */ /* 0x000fec0003800000 */
.L_x_14:
[----:B------:R-:W-:-:S07]  /*0860*/  VIADD R5, R10, 0x1 ;  /* 0x000000010a057836 */ /* 0x000fce0000000000 */
.L_x_13:
[----:B------:R-:W-:Y:S05]  /*0870*/  BSYNC.RECONVERGENT B4 ;  /* 0x0000000000047941 */ /* 0x000fea0003800200 */
.L_x_12:
[----:B------:R-:W-:-:S13]  /*0880*/  ISETP.NE.AND P0, PT, R5, -0x1, PT ;  /* 0xffffffff0500780c */ /* 0x000fda0003f05270 */
[----:B------:R-:W-:Y:S05]  /*0890*/  @P0 BRA `(.L_x_19) ;  /* 0xfffffff800e00947 */ /* 0x000fea000383ffff */
[----:B------:R-:W-:Y:S05]  /*08a0*/  BSYNC.RECONVERGENT B3 ;  /* 0x0000000000037941 */ /* 0x000fea0003800200 */
.L_x_11:
[----:B------:R-:W0:Y:S02]  /*08b0*/  LDC.64 R8, c[0x0][0x3a0] ;  /* 0x0000e800ff087b82 */ /* 0x000e240000000a00 */
[----:B0-----:R0:W5:Y:S02]  /*08c0*/  LDG.E R13, desc[UR4][R8.64] ;  /* 0x00000004080d7981 */ /* 0x001164000c1e1900 */
.L_x_10:
[----:B------:R-:W-:Y:S05]  /*08d0*/  BSYNC.RECONVERGENT B2 ;  /* 0x0000000000027941 */ /* 0x000fea0003800200 */
.L_x_9:
[----:B------:R-:W-:-:S05]  /*08e0*/  VIADD R2, R2, 0x1 ;  /* 0x0000000102027836 */ /* 0x000fca0000000000 */
[----:B-----5:R-:W-:-:S13]  /*08f0*/  ISETP.GE.AND P0, PT, R2, R13, PT ;  /* 0x0000000d0200720c */ /* 0x020fda0003f06270 */
[----:B------:R-:W-:Y:S05]  /*0900*/  @!P0 BRA `(.L_x_20) ;  /* 0xfffffff8001c8947 */ /* 0x000fea000383ffff */
[----:B------:R-:W-:Y:S05]  /*0910*/  BSYNC.RECONVERGENT B0 ;  /* 0x0000000000007941 */ /* 0x000fea0003800200 */
.L_x_2:
[----:B------:R-:W1:Y:S02]  /*0920*/  LDC.64 R4, c[0x0][0x390] ;  /* 0x0000e400ff047b82 */ /* 0x000e640000000a00 */
[----:B-1----:R1:W5:Y:S02]  /*0930*/  LDG.E R2, desc[UR4][R4.64] ;  /* 0x0000000404027981 */ /* 0x002364000c1e1900 */
.L_x_1:
[----:B------:R-:W-:Y:S05]  /*0940*/  BSYNC.RECONVERGENT B1 ;  /* 0x0000000000017941 */ /* 0x000fea0003800200 */
.L_x_0:
[----:B------:R-:W-:-:S05]  /*0950*/  IMAD.IADD R3, R0, 0x1, R3 ;  /* 0x0000000100037824 */ /* 0x000fca00078e0203 */
[----:B-----5:R-:W-:-:S13]  /*0960*/  ISETP.GE.AND P0, PT, R3, R2, PT ;  /* 0x000000020300720c */ /* 0x020fda0003f06270 */
[----:B------:R-:W-:Y:S05]  /*0970*/  @!P0 BRA `(.L_x_21) ;  /* 0xfffffff400c88947 */ /* 0x000fea000383ffff */
[----:B------:R-:W-:Y:S05]  /*0980*/  EXIT ;  /* 0x000000000000794d */ /* 0x000fea0003800000 */
.L_x_22:
[----:B------:R-:W-:-:S00]  /*0990*/  BRA `(.L_x_22) ;  /* 0xfffffffc00fc7947 */ /* 0x000fc0000383ffff */
[----:B------:R-:W-:-:S00]  /*09a0*/  NOP ;  /* 0x0000000000007918 */ /* 0x000fc00000000000 */
        /* <DEDUP_REMOVED lines=13> */
.L_x_23:


//--------------------- .nv.shared.reserved.0     --------------------------
	.section	.nv.shared.reserved.0,"aw",@nobits
	.weak		__nv_reservedSMEM_offset_0_alias
	.size		__nv_reservedSMEM_offset_0_alias, 0, 64
	.other		__nv_reservedSMEM_offset_0_alias,@"STO_CUDA_RESERVED_SHARED STV_DEFAULT"
__nv_reservedSMEM_offset_0_alias:
	.zero		0
	.zero		64


//--------------------- .nv.constant0._Z18findPartialMatchesPcS_PiS0_S0_S0_S0_P13matchLocation --------------------------
	.section	.nv.constant0._Z18findPartialMatchesPcS_PiS0_S0_S0_S0_P13matchLocation,"a",@progbits
	.sectionflags	@""
	.align	4
.nv.constant0._Z18findPartialMatchesPcS_PiS0_S0_S0_S0_P13matchLocation:
	.zero		960


//--------------------- SYMBOLS --------------------------

	.type		.nv.reservedSmem.offset0,@object
	.size		.nv.reservedSmem.offset0,0x4
